//
// Generated by NVIDIA NVVM Compiler
//
// Compiler Build ID: CL-36424714
// Cuda compilation tools, release 13.0, V13.0.88
// Based on NVVM 20.0.0
//

.version 9.0
.target sm_100
.address_size 64

	// .globl	_Z7MatAddSPfS_i

.visible .entry _Z7MatAddSPfS_i(
	.param .u64 .ptr .align 1 _Z7MatAddSPfS_i_param_0,
	.param .u64 .ptr .align 1 _Z7MatAddSPfS_i_param_1,
	.param .u32 _Z7MatAddSPfS_i_param_2
)
{
	.reg .pred 	%p<2>;
	.reg .b32 	%r<6>;
	.reg .b32 	%f<4>;
	.reg .b64 	%rd<8>;

	ld.param.u64 	%rd1, [_Z7MatAddSPfS_i_param_0];
	ld.param.u64 	%rd2, [_Z7MatAddSPfS_i_param_1];
	ld.param.u32 	%r2, [_Z7MatAddSPfS_i_param_2];
	mov.u32 	%r3, %ntid.x;
	mov.u32 	%r4, %ctaid.x;
	mov.u32 	%r5, %tid.x;
	mad.lo.s32 	%r1, %r3, %r4, %r5;
	setp.ge.s32 	%p1, %r1, %r2;
	@%p1 bra 	$L__BB0_2;
	cvta.to.global.u64 	%rd3, %rd2;
	cvta.to.global.u64 	%rd4, %rd1;
	mul.wide.s32 	%rd5, %r1, 4;
	add.s64 	%rd6, %rd3, %rd5;
	ld.global.f32 	%f1, [%rd6];
	add.s64 	%rd7, %rd4, %rd5;
	ld.global.f32 	%f2, [%rd7];
	add.f32 	%f3, %f1, %f2;
	st.global.f32 	[%rd6], %f3;
$L__BB0_2:
	ret;

}


// ===== COMPILED SASS (sm_100) =====

	.target	sm_100

	.elftype	@"ET_EXEC"


//--------------------- .note.nv.tkinfo           --------------------------
	.section	.note.nv.tkinfo,"",@"SHT_NOTE"
	.sectionflags	@"SHF_NOTE_NV_TKINFO"
	.tkinfo
        /*0018*/ 	.word	0x00000002
        /*0030*/ 	.string	""
        /*0030*/ 	.string	"ptxas"
        /*0030*/ 	.string	"Cuda compilation tools, release 13.0, V13.0.88"
        /*0030*/ 	.string	"Build cuda_13.0.r13.0/compiler.36424714_0"
        /*0030*/ 	.string	"-arch sm_100 -m 64 "



//--------------------- .note.nv.cuinfo           --------------------------
	.section	.note.nv.cuinfo,"",@"SHT_NOTE"
	.sectionflags	@"SHF_NOTE_NV_CUINFO"
        /*0018*/ 	.short	0x0002
        /*001a*/ 	.short	0x0064
        /*001c*/ 	.short	0x0082
	.zero		2


//--------------------- .nv.info                  --------------------------
	.section	.nv.info,"",@"SHT_CUDA_INFO"
	.align	4


	//----- nvinfo : EIATTR_REGCOUNT
	.align		4
        /*0000*/ 	.byte	0x04, 0x2f
        /*0002*/ 	.short	(.L_1 - .L_0)
	.align		4
.L_0:
        /*0004*/ 	.word	index@(_Z7MatAddSPfS_i)
        /*0008*/ 	.word	0x0000000a


	//----- nvinfo : EIATTR_FRAME_SIZE
	.align		4
.L_1:
        /*000c*/ 	.byte	0x04, 0x11
        /*000e*/ 	.short	(.L_3 - .L_2)
	.align		4
.L_2:
        /*0010*/ 	.word	index@(_Z7MatAddSPfS_i)
        /*0014*/ 	.word	0x00000000


	//----- nvinfo : EIATTR_MIN_STACK_SIZE
	.align		4
.L_3:
        /*0018*/ 	.byte	0x04, 0x12
        /*001a*/ 	.short	(.L_5 - .L_4)
	.align		4
.L_4:
        /*001c*/ 	.word	index@(_Z7MatAddSPfS_i)
        /*0020*/ 	.word	0x00000000
.L_5:


//--------------------- .nv.compat                --------------------------
	.section	.nv.compat,"",@"SHT_CUDA_COMPAT_INFO"
	.align	4
        /*0000*/ 	.byte	0x02, 0x09, 0x00, 0x00, 0x02, 0x02, 0x01, 0x00, 0x02, 0x05, 0x05, 0x00, 0x03, 0x07, 0x01, 0x01
        /*0010*/ 	.byte	0x02, 0x03, 0x00, 0x00, 0x02, 0x06, 0x01, 0x00, 0x04, 0x0b, 0x08, 0x00, 0x09, 0x00, 0x00, 0x00
        /*0020*/ 	.byte	0x00, 0x00, 0x00, 0x00


//--------------------- .nv.info._Z7MatAddSPfS_i  --------------------------
	.section	.nv.info._Z7MatAddSPfS_i,"",@"SHT_CUDA_INFO"
	.sectionflags	@""
	.align	4


	//----- nvinfo : EIATTR_CUDA_API_VERSION
	.align		4
        /*0000*/ 	.byte	0x04, 0x37
        /*0002*/ 	.short	(.L_7 - .L_6)
.L_6:
        /*0004*/ 	.word	0x00000082


	//----- nvinfo : EIATTR_KPARAM_INFO
	.align		4
.L_7:
        /*0008*/ 	.byte	0x04, 0x17
        /*000a*/ 	.short	(.L_9 - .L_8)
.L_8:
        /*000c*/ 	.word	0x00000000
        /*0010*/ 	.short	0x0002
        /*0012*/ 	.short	0x0010
        /*0014*/ 	.byte	0x00, 0xf0, 0x11, 0x00


	//----- nvinfo : EIATTR_KPARAM_INFO
	.align		4
.L_9:
        /*0018*/ 	.byte	0x04, 0x17
        /*001a*/ 	.short	(.L_11 - .L_10)
.L_10:
        /*001c*/ 	.word	0x00000000
        /*0020*/ 	.short	0x0001
        /*0022*/ 	.short	0x0008
        /*0024*/ 	.byte	0x00, 0xf5, 0x21, 0x00


	//----- nvinfo : EIATTR_KPARAM_INFO
	.align		4
.L_11:
        /*0028*/ 	.byte	0x04, 0x17
        /*002a*/ 	.short	(.L_13 - .L_12)
.L_12:
        /*002c*/ 	.word	0x00000000
        /*0030*/ 	.short	0x0000
        /*0032*/ 	.short	0x0000
        /*0034*/ 	.byte	0x00, 0xf5, 0x21, 0x00


	//----- nvinfo : EIATTR_SPARSE_MMA_MASK
	.align		4
.L_13:
        /*0038*/ 	.byte	0x03, 0x50
        /*003a*/ 	.short	0x0000


	//----- nvinfo : EIATTR_MAXREG_COUNT
	.align		4
        /*003c*/ 	.byte	0x03, 0x1b
        /*003e*/ 	.short	0x00ff


	//----- nvinfo : EIATTR_MERCURY_ISA_VERSION
	.align		4
        /*0040*/ 	.byte	0x03, 0x5f
        /*0042*/ 	.short	0x0101


	//----- nvinfo : EIATTR_VRC_CTA_INIT_COUNT
	.align		4
        /*0044*/ 	.byte	0x02, 0x4a
	.zero		1
	.zero		1


	//----- nvinfo : EIATTR_EXIT_INSTR_OFFSETS
	.align		4
        /*0048*/ 	.byte	0x04, 0x1c
        /*004a*/ 	.short	(.L_15 - .L_14)


	//   ....[0]....
.L_14:
        /*004c*/ 	.word	0x00000070


	//   ....[1]....
        /*0050*/ 	.word	0x00000110


	//----- nvinfo : EIATTR_CBANK_PARAM_SIZE
	.align		4
.L_15:
        /*0054*/ 	.byte	0x03, 0x19
        /*0056*/ 	.short	0x0014


	//----- nvinfo : EIATTR_PARAM_CBANK
	.align		4
        /*0058*/ 	.byte	0x04, 0x0a
        /*005a*/ 	.short	(.L_17 - .L_16)
	.align		4
.L_16:
        /*005c*/ 	.word	index@(.nv.constant0._Z7MatAddSPfS_i)
        /*0060*/ 	.short	0x0380
        /*0062*/ 	.short	0x0014


	//----- nvinfo : EIATTR_SW_WAR
	.align		4
.L_17:
        /*0064*/ 	.byte	0x04, 0x36
        /*0066*/ 	.short	(.L_19 - .L_18)
.L_18:
        /*0068*/ 	.word	0x00000008
.L_19:


//--------------------- .nv.callgraph             --------------------------
	.section	.nv.callgraph,"",@"SHT_CUDA_CALLGRAPH"
	.align	4
	.sectionentsize	8
	.align		4
        /*0000*/ 	.word	0x00000000
	.align		4
        /*0004*/ 	.word	0xffffffff
	.align		4
        /*0008*/ 	.word	0x00000000
	.align		4
        /*000c*/ 	.word	0xfffffffe
	.align		4
        /*0010*/ 	.word	0x00000000
	.align		4
        /*0014*/ 	.word	0xfffffffd
	.align		4
        /*0018*/ 	.word	0x00000000
	.align		4
        /*001c*/ 	.word	0xfffffffc


//--------------------- .text._Z7MatAddSPfS_i     --------------------------
	.section	.text._Z7MatAddSPfS_i,"ax",@progbits
	.align	128
        .global         _Z7MatAddSPfS_i
        .type           _Z7MatAddSPfS_i,@function
        .size           _Z7MatAddSPfS_i,(.L_x_1 - _Z7MatAddSPfS_i)
        .other          _Z7MatAddSPfS_i,@"STO_CUDA_ENTRY STV_DEFAULT"
_Z7MatAddSPfS_i:
.text._Z7MatAddSPfS_i:
[----:B------:R-:W-:Y:S01]  /*0000*/  LDC R1, c[0x0][0x37c] ;  /* 0x0000df00ff017b82 */ /* 0x000fe20000000800 */
[----:B------:R-:W0:Y:S01]  /*0010*/  S2R R7, SR_CTAID.X ;  /* 0x0000000000077919 */ /* 0x000e220000002500 */
[----:B------:R-:W0:Y:S01]  /*0020*/  LDCU UR4, c[0x0][0x360] ;  /* 0x00006c00ff0477ac */ /* 0x000e220008000800 */
[----:B------:R-:W0:Y:S01]  /*0030*/  S2R R0, SR_TID.X ;  /* 0x0000000000007919 */ /* 0x000e220000002100 */
[----:B------:R-:W1:Y:S01]  /*0040*/  LDCU UR5, c[0x0][0x390] ;  /* 0x00007200ff0577ac */ /* 0x000e620008000800 */
[----:B0-----:R-:W-:-:S05]  /*0050*/  IMAD R7, R7, UR4, R0 ;  /* 0x0000000407077c24 */ /* 0x001fca000f8e0200 */
[----:B-1----:R-:W-:-:S13]  /*0060*/  ISETP.GE.AND P0, PT, R7, UR5, PT ;  /* 0x0000000507007c0c */ /* 0x002fda000bf06270 */
[----:B------:R-:W-:Y:S05]  /*0070*/  @P0 EXIT ;  /* 0x000000000000094d */ /* 0x000fea0003800000 */
[----:B------:R-:W0:Y:S01]  /*0080*/  LDC.64 R4, c[0x0][0x380] ;  /* 0x0000e000ff047b82 */ /* 0x000e220000000a00 */
[----:B------:R-:W1:Y:S07]  /*0090*/  LDCU.64 UR4, c[0x0][0x358] ;  /* 0x00006b00ff0477ac */ /* 0x000e6e0008000a00 */
[----:B------:R-:W2:Y:S01]  /*00a0*/  LDC.64 R2, c[0x0][0x388] ;  /* 0x0000e200ff027b82 */ /* 0x000ea20000000a00 */
[----:B0-----:R-:W-:-:S06]  /*00b0*/  IMAD.WIDE R4, R7, 0x4, R4 ;  /* 0x0000000407047825 */ /* 0x001fcc00078e0204 */
[----:B-1----:R-:W3:Y:S01]  /*00c0*/  LDG.E R5, desc[UR4][R4.64] ;  /* 0x0000000404057981 */ /* 0x002ee2000c1e1900 */
[----:B--2---:R-:W-:-:S05]  /*00d0*/  IMAD.WIDE R2, R7, 0x4, R2 ;  /* 0x0000000407027825 */ /* 0x004fca00078e0202 */
[----:B------:R-:W3:Y:S02]  /*00e0*/  LDG.E R0, desc[UR4][R2.64] ;  /* 0x0000000402007981 */ /* 0x000ee4000c1e1900 */
[----:B---3--:R-:W-:-:S05]  /*00f0*/  FADD R7, R0, R5 ;  /* 0x0000000500077221 */ /* 0x008fca0000000000 */
[----:B------:R-:W-:Y:S01]  /*0100*/  STG.E desc[UR4][R2.64], R7 ;  /* 0x0000000702007986 */ /* 0x000fe2000c101904 */
[----:B------:R-:W-:Y:S05]  /*0110*/  EXIT ;  /* 0x000000000000794d */ /* 0x000fea0003800000 */
.L_x_0:
[----:B------:R-:W-:-:S00]  /*0120*/  BRA `(.L_x_0) ;  /* 0xfffffffc00fc7947 */ /* 0x000fc0000383ffff */
[----:B------:R-:W-:-:S00]  /*0130*/  NOP ;  /* 0x0000000000007918 */ /* 0x000fc00000000000 */
        /* <DEDUP_REMOVED lines=12> */
.L_x_1:


//--------------------- .nv.shared.reserved.0     --------------------------
	.section	.nv.shared.reserved.0,"aw",@nobits
	.weak		__nv_reservedSMEM_offset_0_alias
	.size		__nv_reservedSMEM_offset_0_alias, 0, 64
	.other		__nv_reservedSMEM_offset_0_alias,@"STO_CUDA_RESERVED_SHARED STV_DEFAULT"
__nv_reservedSMEM_offset_0_alias:
	.zero		0
	.zero		64


//--------------------- .nv.constant0._Z7MatAddSPfS_i --------------------------
	.section	.nv.constant0._Z7MatAddSPfS_i,"a",@progbits
	.sectionflags	@""
	.align	4
.nv.constant0._Z7MatAddSPfS_i:
	.zero		916


//--------------------- SYMBOLS --------------------------

	.type		.nv.reservedSmem.offset0,@object
	.size		.nv.reservedSmem.offset0,0x4
